//
// Generated by NVIDIA NVVM Compiler
//
// Compiler Build ID: CL-36424714
// Cuda compilation tools, release 13.0, V13.0.88
// Based on NVVM 20.0.0
//

.version 9.0
.target sm_100
.address_size 64

	// .globl	_Z6matmuliPKfS0_Pf

.visible .entry _Z6matmuliPKfS0_Pf(
	.param .u32 _Z6matmuliPKfS0_Pf_param_0,
	.param .u64 .ptr .align 1 _Z6matmuliPKfS0_Pf_param_1,
	.param .u64 .ptr .align 1 _Z6matmuliPKfS0_Pf_param_2,
	.param .u64 .ptr .align 1 _Z6matmuliPKfS0_Pf_param_3
)
{
	.reg .pred 	%p<10>;
	.reg .b32 	%r<40>;
	.reg .b32 	%f<67>;
	.reg .b64 	%rd<67>;

	ld.param.u32 	%r18, [_Z6matmuliPKfS0_Pf_param_0];
	ld.param.u64 	%rd14, [_Z6matmuliPKfS0_Pf_param_1];
	ld.param.u64 	%rd15, [_Z6matmuliPKfS0_Pf_param_2];
	cvta.to.global.u64 	%rd1, %rd15;
	cvta.to.global.u64 	%rd2, %rd14;
	mov.u32 	%r19, %tid.x;
	mov.u32 	%r20, %tid.y;
	mov.u32 	%r21, %ctaid.x;
	mov.u32 	%r22, %ctaid.y;
	mov.u32 	%r23, %ntid.y;
	mad.lo.s32 	%r1, %r22, %r23, %r20;
	mov.u32 	%r24, %ntid.x;
	mad.lo.s32 	%r2, %r21, %r24, %r19;
	max.s32 	%r25, %r1, %r2;
	setp.ge.s32 	%p1, %r25, %r18;
	@%p1 bra 	$L__BB0_13;
	mul.lo.s32 	%r3, %r1, %r18;
	and.b32  	%r4, %r18, 7;
	setp.lt.u32 	%p2, %r18, 8;
	mov.f32 	%f66, 0f00000000;
	mov.b32 	%r38, 0;
	@%p2 bra 	$L__BB0_4;
	and.b32  	%r38, %r18, 2147483640;
	neg.s32 	%r36, %r38;
	mul.wide.s32 	%rd16, %r18, 4;
	add.s64 	%rd3, %rd1, %rd16;
	shl.b32 	%r7, %r18, 3;
	mul.wide.s32 	%rd17, %r18, 8;
	add.s64 	%rd4, %rd1, %rd17;
	mul.wide.s32 	%rd18, %r18, 12;
	add.s64 	%rd5, %rd1, %rd18;
	mul.wide.s32 	%rd19, %r18, 16;
	add.s64 	%rd6, %rd1, %rd19;
	mul.wide.s32 	%rd20, %r18, 20;
	add.s64 	%rd7, %rd1, %rd20;
	mul.wide.s32 	%rd21, %r18, 24;
	add.s64 	%rd8, %rd1, %rd21;
	mul.wide.s32 	%rd22, %r18, 28;
	add.s64 	%rd9, %rd1, %rd22;
	mul.wide.u32 	%rd23, %r3, 4;
	add.s64 	%rd24, %rd23, %rd2;
	add.s64 	%rd66, %rd24, 16;
	mov.f32 	%f66, 0f00000000;
	mov.u32 	%r35, %r2;
$L__BB0_3:
	.pragma "nounroll";
	mul.wide.s32 	%rd25, %r35, 4;
	add.s64 	%rd26, %rd3, %rd25;
	add.s64 	%rd27, %rd4, %rd25;
	add.s64 	%rd28, %rd5, %rd25;
	add.s64 	%rd29, %rd6, %rd25;
	add.s64 	%rd30, %rd7, %rd25;
	add.s64 	%rd31, %rd8, %rd25;
	add.s64 	%rd32, %rd9, %rd25;
	add.s64 	%rd33, %rd1, %rd25;
	ld.global.f32 	%f16, [%rd66+-16];
	ld.global.f32 	%f17, [%rd33];
	fma.rn.f32 	%f18, %f16, %f17, %f66;
	ld.global.f32 	%f19, [%rd66+-12];
	ld.global.f32 	%f20, [%rd26];
	fma.rn.f32 	%f21, %f19, %f20, %f18;
	ld.global.f32 	%f22, [%rd66+-8];
	ld.global.f32 	%f23, [%rd27];
	fma.rn.f32 	%f24, %f22, %f23, %f21;
	ld.global.f32 	%f25, [%rd66+-4];
	ld.global.f32 	%f26, [%rd28];
	fma.rn.f32 	%f27, %f25, %f26, %f24;
	ld.global.f32 	%f28, [%rd66];
	ld.global.f32 	%f29, [%rd29];
	fma.rn.f32 	%f30, %f28, %f29, %f27;
	ld.global.f32 	%f31, [%rd66+4];
	ld.global.f32 	%f32, [%rd30];
	fma.rn.f32 	%f33, %f31, %f32, %f30;
	ld.global.f32 	%f34, [%rd66+8];
	ld.global.f32 	%f35, [%rd31];
	fma.rn.f32 	%f36, %f34, %f35, %f33;
	ld.global.f32 	%f37, [%rd66+12];
	ld.global.f32 	%f38, [%rd32];
	fma.rn.f32 	%f66, %f37, %f38, %f36;
	add.s32 	%r36, %r36, 8;
	add.s32 	%r35, %r35, %r7;
	add.s64 	%rd66, %rd66, 32;
	setp.ne.s32 	%p3, %r36, 0;
	@%p3 bra 	$L__BB0_3;
$L__BB0_4:
	setp.eq.s32 	%p4, %r4, 0;
	@%p4 bra 	$L__BB0_12;
	and.b32  	%r13, %r18, 3;
	setp.lt.u32 	%p5, %r4, 4;
	@%p5 bra 	$L__BB0_7;
	add.s32 	%r27, %r38, %r3;
	mul.wide.u32 	%rd34, %r27, 4;
	add.s64 	%rd35, %rd2, %rd34;
	ld.global.f32 	%f40, [%rd35];
	mad.lo.s32 	%r28, %r38, %r18, %r2;
	mul.wide.s32 	%rd36, %r28, 4;
	add.s64 	%rd37, %rd1, %rd36;
	ld.global.f32 	%f41, [%rd37];
	fma.rn.f32 	%f42, %f40, %f41, %f66;
	cvt.u64.u32 	%rd38, %r3;
	cvt.u64.u32 	%rd39, %r38;
	add.s64 	%rd40, %rd39, %rd38;
	shl.b64 	%rd41, %rd40, 2;
	add.s64 	%rd42, %rd2, %rd41;
	ld.global.f32 	%f43, [%rd42+4];
	mul.wide.s32 	%rd43, %r18, 4;
	add.s64 	%rd44, %rd37, %rd43;
	ld.global.f32 	%f44, [%rd44];
	fma.rn.f32 	%f45, %f43, %f44, %f42;
	ld.global.f32 	%f46, [%rd42+8];
	add.s64 	%rd45, %rd44, %rd43;
	ld.global.f32 	%f47, [%rd45];
	fma.rn.f32 	%f48, %f46, %f47, %f45;
	ld.global.f32 	%f49, [%rd42+12];
	add.s64 	%rd46, %rd45, %rd43;
	ld.global.f32 	%f50, [%rd46];
	fma.rn.f32 	%f66, %f49, %f50, %f48;
	add.s32 	%r38, %r38, 4;
$L__BB0_7:
	setp.eq.s32 	%p6, %r13, 0;
	@%p6 bra 	$L__BB0_12;
	setp.eq.s32 	%p7, %r13, 1;
	@%p7 bra 	$L__BB0_10;
	add.s32 	%r29, %r38, %r3;
	mul.wide.u32 	%rd47, %r29, 4;
	add.s64 	%rd48, %rd2, %rd47;
	ld.global.f32 	%f52, [%rd48];
	mad.lo.s32 	%r30, %r38, %r18, %r2;
	mul.wide.s32 	%rd49, %r30, 4;
	add.s64 	%rd50, %rd1, %rd49;
	ld.global.f32 	%f53, [%rd50];
	fma.rn.f32 	%f54, %f52, %f53, %f66;
	cvt.u64.u32 	%rd51, %r3;
	cvt.u64.u32 	%rd52, %r38;
	add.s64 	%rd53, %rd52, %rd51;
	shl.b64 	%rd54, %rd53, 2;
	add.s64 	%rd55, %rd2, %rd54;
	ld.global.f32 	%f55, [%rd55+4];
	mul.wide.s32 	%rd56, %r18, 4;
	add.s64 	%rd57, %rd50, %rd56;
	ld.global.f32 	%f56, [%rd57];
	fma.rn.f32 	%f66, %f55, %f56, %f54;
	add.s32 	%r38, %r38, 2;
$L__BB0_10:
	and.b32  	%r31, %r18, 1;
	setp.eq.b32 	%p8, %r31, 1;
	not.pred 	%p9, %p8;
	@%p9 bra 	$L__BB0_12;
	add.s32 	%r32, %r38, %r3;
	mul.wide.u32 	%rd58, %r32, 4;
	add.s64 	%rd59, %rd2, %rd58;
	ld.global.f32 	%f57, [%rd59];
	mad.lo.s32 	%r33, %r38, %r18, %r2;
	mul.wide.s32 	%rd60, %r33, 4;
	add.s64 	%rd61, %rd1, %rd60;
	ld.global.f32 	%f58, [%rd61];
	fma.rn.f32 	%f66, %f57, %f58, %f66;
$L__BB0_12:
	ld.param.u64 	%rd65, [_Z6matmuliPKfS0_Pf_param_3];
	add.s32 	%r34, %r3, %r2;
	cvta.to.global.u64 	%rd62, %rd65;
	mul.wide.s32 	%rd63, %r34, 4;
	add.s64 	%rd64, %rd62, %rd63;
	st.global.f32 	[%rd64], %f66;
$L__BB0_13:
	ret;

}
	// .globl	_Z6addoneiPf
.visible .entry _Z6addoneiPf(
	.param .u32 _Z6addoneiPf_param_0,
	.param .u64 .ptr .align 1 _Z6addoneiPf_param_1
)
{
	.reg .b32 	%r<5>;
	.reg .b32 	%f<2>;
	.reg .b64 	%rd<5>;
	.reg .b64 	%fd<3>;

	ld.param.u32 	%r1, [_Z6addoneiPf_param_0];
	ld.param.u64 	%rd1, [_Z6addoneiPf_param_1];
	cvta.to.global.u64 	%rd2, %rd1;
	mov.u32 	%r2, %tid.x;
	mov.u32 	%r3, %tid.y;
	mad.lo.s32 	%r4, %r1, %r2, %r3;
	cvt.rn.f64.s32 	%fd1, %r4;
	add.f64 	%fd2, %fd1, 0d3FF0000000000000;
	cvt.rn.f32.f64 	%f1, %fd2;
	mul.wide.s32 	%rd3, %r4, 4;
	add.s64 	%rd4, %rd2, %rd3;
	st.global.f32 	[%rd4], %f1;
	ret;

}


// ===== COMPILED SASS (sm_100) =====

	.target	sm_100

	.elftype	@"ET_EXEC"


//--------------------- .note.nv.tkinfo           --------------------------
	.section	.note.nv.tkinfo,"",@"SHT_NOTE"
	.sectionflags	@"SHF_NOTE_NV_TKINFO"
	.tkinfo
        /*0018*/ 	.word	0x00000002
        /*0030*/ 	.string	""
        /*0030*/ 	.string	"ptxas"
        /*0030*/ 	.string	"Cuda compilation tools, release 13.0, V13.0.88"
        /*0030*/ 	.string	"Build cuda_13.0.r13.0/compiler.36424714_0"
        /*0030*/ 	.string	"-arch sm_100 -m 64 "



//--------------------- .note.nv.cuinfo           --------------------------
	.section	.note.nv.cuinfo,"",@"SHT_NOTE"
	.sectionflags	@"SHF_NOTE_NV_CUINFO"
        /*0018*/ 	.short	0x0002
        /*001a*/ 	.short	0x0064
        /*001c*/ 	.short	0x0082
	.zero		2


//--------------------- .nv.info                  --------------------------
	.section	.nv.info,"",@"SHT_CUDA_INFO"
	.align	4


	//----- nvinfo : EIATTR_REGCOUNT
	.align		4
        /*0000*/ 	.byte	0x04, 0x2f
        /*0002*/ 	.short	(.L_1 - .L_0)
	.align		4
.L_0:
        /*0004*/ 	.word	index@(_Z6matmuliPKfS0_Pf)
        /*0008*/ 	.word	0x0000001e


	//----- nvinfo : EIATTR_FRAME_SIZE
	.align		4
.L_1:
        /*000c*/ 	.byte	0x04, 0x11
        /*000e*/ 	.short	(.L_3 - .L_2)
	.align		4
.L_2:
        /*0010*/ 	.word	index@(_Z6matmuliPKfS0_Pf)
        /*0014*/ 	.word	0x00000000


	//----- nvinfo : EIATTR_REGCOUNT
	.align		4
.L_3:
        /*0018*/ 	.byte	0x04, 0x2f
        /*001a*/ 	.short	(.L_5 - .L_4)
	.align		4
.L_4:
        /*001c*/ 	.word	index@(_Z6addoneiPf)
        /*0020*/ 	.word	0x0000000a


	//----- nvinfo : EIATTR_FRAME_SIZE
	.align		4
.L_5:
        /*0024*/ 	.byte	0x04, 0x11
        /*0026*/ 	.short	(.L_7 - .L_6)
	.align		4
.L_6:
        /*0028*/ 	.word	index@(_Z6addoneiPf)
        /*002c*/ 	.word	0x00000000


	//----- nvinfo : EIATTR_MIN_STACK_SIZE
	.align		4
.L_7:
        /*0030*/ 	.byte	0x04, 0x12
        /*0032*/ 	.short	(.L_9 - .L_8)
	.align		4
.L_8:
        /*0034*/ 	.word	index@(_Z6addoneiPf)
        /*0038*/ 	.word	0x00000000


	//----- nvinfo : EIATTR_MIN_STACK_SIZE
	.align		4
.L_9:
        /*003c*/ 	.byte	0x04, 0x12
        /*003e*/ 	.short	(.L_11 - .L_10)
	.align		4
.L_10:
        /*0040*/ 	.word	index@(_Z6matmuliPKfS0_Pf)
        /*0044*/ 	.word	0x00000000
.L_11:


//--------------------- .nv.compat                --------------------------
	.section	.nv.compat,"",@"SHT_CUDA_COMPAT_INFO"
	.align	4
        /*0000*/ 	.byte	0x02, 0x09, 0x00, 0x00, 0x02, 0x02, 0x01, 0x00, 0x02, 0x05, 0x05, 0x00, 0x03, 0x07, 0x01, 0x01
        /*0010*/ 	.byte	0x02, 0x03, 0x00, 0x00, 0x02, 0x06, 0x01, 0x00, 0x04, 0x0b, 0x08, 0x00, 0x01, 0x00, 0x00, 0x00
        /*0020*/ 	.byte	0x00, 0x00, 0x00, 0x00


//--------------------- .nv.info._Z6addoneiPf     --------------------------
	.section	.nv.info._Z6addoneiPf,"",@"SHT_CUDA_INFO"
	.sectionflags	@""
	.align	4


	//----- nvinfo : EIATTR_CUDA_API_VERSION
	.align		4
        /*0000*/ 	.byte	0x04, 0x37
        /*0002*/ 	.short	(.L_13 - .L_12)
.L_12:
        /*0004*/ 	.word	0x00000082


	//----- nvinfo : EIATTR_KPARAM_INFO
	.align		4
.L_13:
        /*0008*/ 	.byte	0x04, 0x17
        /*000a*/ 	.short	(.L_15 - .L_14)
.L_14:
        /*000c*/ 	.word	0x00000000
        /*0010*/ 	.short	0x0001
        /*0012*/ 	.short	0x0008
        /*0014*/ 	.byte	0x00, 0xf5, 0x21, 0x00


	//----- nvinfo : EIATTR_KPARAM_INFO
	.align		4
.L_15:
        /*0018*/ 	.byte	0x04, 0x17
        /*001a*/ 	.short	(.L_17 - .L_16)
.L_16:
        /*001c*/ 	.word	0x00000000
        /*0020*/ 	.short	0x0000
        /*0022*/ 	.short	0x0000
        /*0024*/ 	.byte	0x00, 0xf0, 0x11, 0x00


	//----- nvinfo : EIATTR_SPARSE_MMA_MASK
	.align		4
.L_17:
        /*0028*/ 	.byte	0x03, 0x50
        /*002a*/ 	.short	0x0000


	//----- nvinfo : EIATTR_MAXREG_COUNT
	.align		4
        /*002c*/ 	.byte	0x03, 0x1b
        /*002e*/ 	.short	0x00ff


	//----- nvinfo : EIATTR_MERCURY_ISA_VERSION
	.align		4
        /*0030*/ 	.byte	0x03, 0x5f
        /*0032*/ 	.short	0x0101


	//----- nvinfo : EIATTR_VRC_CTA_INIT_COUNT
	.align		4
        /*0034*/ 	.byte	0x02, 0x4a
	.zero		1
	.zero		1


	//----- nvinfo : EIATTR_EXIT_INSTR_OFFSETS
	.align		4
        /*0038*/ 	.byte	0x04, 0x1c
        /*003a*/ 	.short	(.L_19 - .L_18)


	//   ....[0]....
.L_18:
        /*003c*/ 	.word	0x000000c0


	//----- nvinfo : EIATTR_CBANK_PARAM_SIZE
	.align		4
.L_19:
        /*0040*/ 	.byte	0x03, 0x19
        /*0042*/ 	.short	0x0010


	//----- nvinfo : EIATTR_PARAM_CBANK
	.align		4
        /*0044*/ 	.byte	0x04, 0x0a
        /*0046*/ 	.short	(.L_21 - .L_20)
	.align		4
.L_20:
        /*0048*/ 	.word	index@(.nv.constant0._Z6addoneiPf)
        /*004c*/ 	.short	0x0380
        /*004e*/ 	.short	0x0010


	//----- nvinfo : EIATTR_SW_WAR
	.align		4
.L_21:
        /*0050*/ 	.byte	0x04, 0x36
        /*0052*/ 	.short	(.L_23 - .L_22)
.L_22:
        /*0054*/ 	.word	0x00000008
.L_23:


//--------------------- .nv.info._Z6matmuliPKfS0_Pf --------------------------
	.section	.nv.info._Z6matmuliPKfS0_Pf,"",@"SHT_CUDA_INFO"
	.sectionflags	@""
	.align	4


	//----- nvinfo : EIATTR_CUDA_API_VERSION
	.align		4
        /*0000*/ 	.byte	0x04, 0x37
        /*0002*/ 	.short	(.L_25 - .L_24)
.L_24:
        /*0004*/ 	.word	0x00000082


	//----- nvinfo : EIATTR_KPARAM_INFO
	.align		4
.L_25:
        /*0008*/ 	.byte	0x04, 0x17
        /*000a*/ 	.short	(.L_27 - .L_26)
.L_26:
        /*000c*/ 	.word	0x00000000
        /*0010*/ 	.short	0x0003
        /*0012*/ 	.short	0x0018
        /*0014*/ 	.byte	0x00, 0xf5, 0x21, 0x00


	//----- nvinfo : EIATTR_KPARAM_INFO
	.align		4
.L_27:
        /*0018*/ 	.byte	0x04, 0x17
        /*001a*/ 	.short	(.L_29 - .L_28)
.L_28:
        /*001c*/ 	.word	0x00000000
        /*0020*/ 	.short	0x0002
        /*0022*/ 	.short	0x0010
        /*0024*/ 	.byte	0x00, 0xf5, 0x21, 0x00


	//----- nvinfo : EIATTR_KPARAM_INFO
	.align		4
.L_29:
        /*0028*/ 	.byte	0x04, 0x17
        /*002a*/ 	.short	(.L_31 - .L_30)
.L_30:
        /*002c*/ 	.word	0x00000000
        /*0030*/ 	.short	0x0001
        /*0032*/ 	.short	0x0008
        /*0034*/ 	.byte	0x00, 0xf5, 0x21, 0x00


	//----- nvinfo : EIATTR_KPARAM_INFO
	.align		4
.L_31:
        /*0038*/ 	.byte	0x04, 0x17
        /*003a*/ 	.short	(.L_33 - .L_32)
.L_32:
        /*003c*/ 	.word	0x00000000
        /*0040*/ 	.short	0x0000
        /*0042*/ 	.short	0x0000
        /*0044*/ 	.byte	0x00, 0xf0, 0x11, 0x00


	//----- nvinfo : EIATTR_SPARSE_MMA_MASK
	.align		4
.L_33:
        /*0048*/ 	.byte	0x03, 0x50
        /*004a*/ 	.short	0x0000


	//----- nvinfo : EIATTR_MAXREG_COUNT
	.align		4
        /*004c*/ 	.byte	0x03, 0x1b
        /*004e*/ 	.short	0x00ff


	//----- nvinfo : EIATTR_MERCURY_ISA_VERSION
	.align		4
        /*0050*/ 	.byte	0x03, 0x5f
        /*0052*/ 	.short	0x0101


	//----- nvinfo : EIATTR_VRC_CTA_INIT_COUNT
	.align		4
        /*0054*/ 	.byte	0x02, 0x4a
	.zero		1
	.zero		1


	//----- nvinfo : EIATTR_EXIT_INSTR_OFFSETS
	.align		4
        /*0058*/ 	.byte	0x04, 0x1c
        /*005a*/ 	.short	(.L_35 - .L_34)


	//   ....[0]....
.L_34:
        /*005c*/ 	.word	0x000000c0


	//   ....[1]....
        /*0060*/ 	.word	0x00000aa0


	//----- nvinfo : EIATTR_CBANK_PARAM_SIZE
	.align		4
.L_35:
        /*0064*/ 	.byte	0x03, 0x19
        /*0066*/ 	.short	0x0020


	//----- nvinfo : EIATTR_PARAM_CBANK
	.align		4
        /*0068*/ 	.byte	0x04, 0x0a
        /*006a*/ 	.short	(.L_37 - .L_36)
	.align		4
.L_36:
        /*006c*/ 	.word	index@(.nv.constant0._Z6matmuliPKfS0_Pf)
        /*0070*/ 	.short	0x0380
        /*0072*/ 	.short	0x0020


	//----- nvinfo : EIATTR_SW_WAR
	.align		4
.L_37:
        /*0074*/ 	.byte	0x04, 0x36
        /*0076*/ 	.short	(.L_39 - .L_38)
.L_38:
        /*0078*/ 	.word	0x00000008
.L_39:


//--------------------- .nv.callgraph             --------------------------
	.section	.nv.callgraph,"",@"SHT_CUDA_CALLGRAPH"
	.align	4
	.sectionentsize	8
	.align		4
        /*0000*/ 	.word	0x00000000
	.align		4
        /*0004*/ 	.word	0xffffffff
	.align		4
        /*0008*/ 	.word	0x00000000
	.align		4
        /*000c*/ 	.word	0xfffffffe
	.align		4
        /*0010*/ 	.word	0x00000000
	.align		4
        /*0014*/ 	.word	0xfffffffd
	.align		4
        /*0018*/ 	.word	0x00000000
	.align		4
        /*001c*/ 	.word	0xfffffffc


//--------------------- .text._Z6addoneiPf        --------------------------
	.section	.text._Z6addoneiPf,"ax",@progbits
	.align	128
        .global         _Z6addoneiPf
        .type           _Z6addoneiPf,@function
        .size           _Z6addoneiPf,(.L_x_6 - _Z6addoneiPf)
        .other          _Z6addoneiPf,@"STO_CUDA_ENTRY STV_DEFAULT"
_Z6addoneiPf:
.text._Z6addoneiPf:
[----:B------:R-:W-:Y:S01]  /*0000*/  LDC R1, c[0x0][0x37c] ;  /* 0x0000df00ff017b82 */ /* 0x000fe20000000800 */
[----:B------:R-:W0:Y:S01]  /*0010*/  S2R R7, SR_TID.X ;  /* 0x0000000000077919 */ /* 0x000e220000002100 */
[----:B------:R-:W0:Y:S06]  /*0020*/  LDCU UR4, c[0x0][0x380] ;  /* 0x00007000ff0477ac */ /* 0x000e2c0008000800 */
[----:B------:R-:W1:Y:S01]  /*0030*/  LDC.64 R4, c[0x0][0x388] ;  /* 0x0000e200ff047b82 */ /* 0x000e620000000a00 */
[----:B------:R-:W0:Y:S02]  /*0040*/  S2R R0, SR_TID.Y ;  /* 0x0000000000007919 */ /* 0x000e240000002200 */
[----:B0-----:R-:W-:Y:S01]  /*0050*/  IMAD R7, R7, UR4, R0 ;  /* 0x0000000407077c24 */ /* 0x001fe2000f8e0200 */
[----:B------:R-:W0:Y:S03]  /*0060*/  LDCU.64 UR4, c[0x0][0x358] ;  /* 0x00006b00ff0477ac */ /* 0x000e260008000a00 */
[----:B------:R-:W2:Y:S01]  /*0070*/  I2F.F64 R2, R7 ;  /* 0x0000000700027312 */ /* 0x000ea20000201c00 */
[----:B-1----:R-:W-:Y:S01]  /*0080*/  IMAD.WIDE R4, R7, 0x4, R4 ;  /* 0x0000000407047825 */ /* 0x002fe200078e0204 */
[----:B--2---:R-:W-:-:S10]  /*0090*/  DADD R2, R2, 1 ;  /* 0x3ff0000002027429 */ /* 0x004fd40000000000 */
[----:B------:R-:W0:Y:S02]  /*00a0*/  F2F.F32.F64 R3, R2 ;  /* 0x0000000200037310 */ /* 0x000e240000301000 */
[----:B0-----:R-:W-:Y:S01]  /*00b0*/  STG.E desc[UR4][R4.64], R3 ;  /* 0x0000000304007986 */ /* 0x001fe2000c101904 */
[----:B------:R-:W-:Y:S05]  /*00c0*/  EXIT ;  /* 0x000000000000794d */ /* 0x000fea0003800000 */
.L_x_0:
[----:B------:R-:W-:-:S00]  /*00d0*/  BRA `(.L_x_0) ;  /* 0xfffffffc00fc7947 */ /* 0x000fc0000383ffff */
[----:B------:R-:W-:-:S00]  /*00e0*/  NOP ;  /* 0x0000000000007918 */ /* 0x000fc00000000000 */
        /* <DEDUP_REMOVED lines=9> */
.L_x_6:


//--------------------- .text._Z6matmuliPKfS0_Pf  --------------------------
	.section	.text._Z6matmuliPKfS0_Pf,"ax",@progbits
	.align	128
        .global         _Z6matmuliPKfS0_Pf
        .type           _Z6matmuliPKfS0_Pf,@function
        .size           _Z6matmuliPKfS0_Pf,(.L_x_7 - _Z6matmuliPKfS0_Pf)
        .other          _Z6matmuliPKfS0_Pf,@"STO_CUDA_ENTRY STV_DEFAULT"
_Z6matmuliPKfS0_Pf:
.text._Z6matmuliPKfS0_Pf:
[----:B------:R-:W-:Y:S01]  /*0000*/  LDC R1, c[0x0][0x37c] ;  /* 0x0000df00ff017b82 */ /* 0x000fe20000000800 */
[----:B------:R-:W0:Y:S07]  /*0010*/  S2R R13, SR_TID.Y ;  /* 0x00000000000d7919 */ /* 0x000e2e0000002200 */
[----:B------:R-:W0:Y:S01]  /*0020*/  LDC R2, c[0x0][0x364] ;  /* 0x0000d900ff027b82 */ /* 0x000e220000000800 */
[----:B------:R-:W1:Y:S01]  /*0030*/  LDCU UR20, c[0x0][0x380] ;  /* 0x00007000ff1477ac */ /* 0x000e620008000800 */
[----:B------:R-:W2:Y:S06]  /*0040*/  S2R R0, SR_TID.X ;  /* 0x0000000000007919 */ /* 0x000eac0000002100 */
[----:B------:R-:W-:Y:S08]  /*0050*/  S2UR UR4, SR_CTAID.X ;  /* 0x00000000000479c3 */ /* 0x000ff00000002500 */
[----:B------:R-:W0:Y:S08]  /*0060*/  S2UR UR5, SR_CTAID.Y ;  /* 0x00000000000579c3 */ /* 0x000e300000002600 */
[----:B------:R-:W2:Y:S01]  /*0070*/  LDC R3, c[0x0][0x360] ;  /* 0x0000d800ff037b82 */ /* 0x000ea20000000800 */
[----:B0-----:R-:W-:-:S02]  /*0080*/  IMAD R13, R2, UR5, R13 ;  /* 0x00000005020d7c24 */ /* 0x001fc4000f8e020d */
[----:B--2---:R-:W-:-:S05]  /*0090*/  IMAD R0, R3, UR4, R0 ;  /* 0x0000000403007c24 */ /* 0x004fca000f8e0200 */
[----:B------:R-:W-:-:S04]  /*00a0*/  VIMNMX R2, PT, PT, R13, R0, !PT ;  /* 0x000000000d027248 */ /* 0x000fc80007fe0100 */
[----:B-1----:R-:W-:-:S13]  /*00b0*/  ISETP.GE.AND P0, PT, R2, UR20, PT ;  /* 0x0000001402007c0c */ /* 0x002fda000bf06270 */
[----:B------:R-:W-:Y:S05]  /*00c0*/  @P0 EXIT ;  /* 0x000000000000094d */ /* 0x000fea0003800000 */
[----:B------:R-:W-:Y:S01]  /*00d0*/  UISETP.GE.U32.AND UP0, UPT, UR20, 0x8, UPT ;  /* 0x000000081400788c */ /* 0x000fe2000bf06070 */
[----:B------:R-:W-:Y:S02]  /*00e0*/  HFMA2 R12, -RZ, RZ, 0, 0 ;  /* 0x00000000ff0c7431 */ /* 0x000fe400000001ff */
[----:B------:R-:W-:Y:S01]  /*00f0*/  IMAD R13, R13, UR20, RZ ;  /* 0x000000140d0d7c24 */ /* 0x000fe2000f8e02ff */
[----:B------:R-:W-:Y:S01]  /*0100*/  UMOV UR4, URZ ;  /* 0x000000ff00047c82 */ /* 0x000fe20008000000 */
[----:B------:R-:W0:Y:S04]  /*0110*/  LDCU.64 UR18, c[0x0][0x358] ;  /* 0x00006b00ff1277ac */ /* 0x000e280008000a00 */
[----:B------:R-:W-:Y:S05]  /*0120*/  BRA.U !UP0, `(.L_x_1) ;  /* 0x0000000508007547 */ /* 0x000fea000b800000 */
[----:B------:R-:W1:Y:S01]  /*0130*/  LDC.64 R2, c[0x0][0x388] ;  /* 0x0000e200ff027b82 */ /* 0x000e620000000a00 */
[----:B------:R-:W2:Y:S01]  /*0140*/  LDCU.64 UR22, c[0x0][0x390] ;  /* 0x00007200ff1677ac */ /* 0x000ea20008000a00 */
[----:B------:R-:W-:Y:S02]  /*0150*/  MOV R12, RZ ;  /* 0x000000ff000c7202 */ /* 0x000fe40000000f00 */
[----:B------:R-:W-:Y:S01]  /*0160*/  MOV R14, R0 ;  /* 0x00000000000e7202 */ /* 0x000fe20000000f00 */
[----:B------:R-:W-:-:S04]  /*0170*/  ULOP3.LUT UR4, UR20, 0x7ffffff8, URZ, 0xc0, !UPT ;  /* 0x7ffffff814047892 */ /* 0x000fc8000f8ec0ff */
[----:B------:R-:W-:Y:S02]  /*0180*/  UIADD3 UR5, UPT, UPT, -UR4, URZ, URZ ;  /* 0x000000ff04057290 */ /* 0x000fe4000fffe1ff */
[----:B--2---:R-:W-:Y:S02]  /*0190*/  UIMAD.WIDE UR6, UR20, 0x8, UR22 ;  /* 0x00000008140678a5 */ /* 0x004fe4000f8e0216 */
[----:B------:R-:W-:Y:S02]  /*01a0*/  UIMAD.WIDE UR8, UR20, 0xc, UR22 ;  /* 0x0000000c140878a5 */ /* 0x000fe4000f8e0216 */
[----:B------:R-:W-:Y:S01]  /*01b0*/  UIMAD.WIDE UR10, UR20, 0x10, UR22 ;  /* 0x00000010140a78a5 */ /* 0x000fe2000f8e0216 */
[----:B-1----:R-:W-:Y:S01]  /*01c0*/  IMAD.WIDE.U32 R2, R13, 0x4, R2 ;  /* 0x000000040d027825 */ /* 0x002fe200078e0002 */
[----:B------:R-:W-:Y:S02]  /*01d0*/  UIMAD.WIDE UR12, UR20, 0x14, UR22 ;  /* 0x00000014140c78a5 */ /* 0x000fe4000f8e0216 */
[----:B------:R-:W-:Y:S01]  /*01e0*/  UIMAD.WIDE UR14, UR20, 0x18, UR22 ;  /* 0x00000018140e78a5 */ /* 0x000fe2000f8e0216 */
[----:B------:R-:W-:Y:S01]  /*01f0*/  IADD3 R2, P0, PT, R2, 0x10, RZ ;  /* 0x0000001002027810 */ /* 0x000fe20007f1e0ff */
[----:B------:R-:W-:-:S03]  /*0200*/  UIMAD.WIDE UR16, UR20, 0x1c, UR22 ;  /* 0x0000001c141078a5 */ /* 0x000fc6000f8e0216 */
[----:B------:R-:W-:-:S09]  /*0210*/  IADD3.X R3, PT, PT, RZ, R3, RZ, P0, !PT ;  /* 0x00000003ff037210 */ /* 0x000fd200007fe4ff */
.L_x_2:
[----:B------:R-:W-:Y:S01]  /*0220*/  UIMAD.WIDE UR24, UR20, 0x4, UR22 ;  /* 0x00000004141878a5 */ /* 0x000fe2000f8e0216 */
[----:B------:R-:W-:Y:S01]  /*0230*/  MOV R23, 0x4 ;  /* 0x0000000400177802 */ /* 0x000fe20000000f00 */
[----:B------:R-:W-:Y:S01]  /*0240*/  HFMA2 R25, -RZ, RZ, 0, 2.384185791015625e-07 ;  /* 0x00000004ff197431 */ /* 0x000fe200000001ff */
[----:B0-----:R-:W2:Y:S03]  /*0250*/  LDG.E R21, desc[UR18][R2.64+-0x10] ;  /* 0xfffff01202157981 */ /* 0x001ea6000c1e1900 */
[----:B------:R-:W-:Y:S01]  /*0260*/  IMAD.WIDE R22, R14, R23, UR22 ;  /* 0x000000160e167e25 */ /* 0x000fe2000f8e0217 */
[----:B------:R-:W-:Y:S01]  /*0270*/  MOV R8, UR24 ;  /* 0x0000001800087c02 */ /* 0x000fe20008000f00 */
[----:B------:R-:W3:Y:S01]  /*0280*/  LDG.E R19, desc[UR18][R2.64+-0xc] ;  /* 0xfffff41202137981 */ /* 0x000ee2000c1e1900 */
[----:B------:R-:W-:-:S03]  /*0290*/  MOV R9, UR25 ;  /* 0x0000001900097c02 */ /* 0x000fc60008000f00 */
[----:B------:R-:W2:Y:S01]  /*02a0*/  LDG.E R22, desc[UR18][R22.64] ;  /* 0x0000001216167981 */ /* 0x000ea2000c1e1900 */
[----:B------:R-:W-:Y:S02]  /*02b0*/  IMAD.MOV.U32 R11, RZ, RZ, 0x4 ;  /* 0x00000004ff0b7424 */ /* 0x000fe400078e00ff */
[----:B------:R-:W-:-:S04]  /*02c0*/  IMAD.WIDE R8, R14, 0x4, R8 ;  /* 0x000000040e087825 */ /* 0x000fc800078e0208 */
[----:B------:R-:W-:Y:S01]  /*02d0*/  HFMA2 R7, -RZ, RZ, 0, 2.384185791015625e-07 ;  /* 0x00000004ff077431 */ /* 0x000fe200000001ff */
[----:B------:R-:W-:Y:S01]  /*02e0*/  MOV R5, 0x4 ;  /* 0x0000000400057802 */ /* 0x000fe20000000f00 */
[----:B------:R-:W4:Y:S01]  /*02f0*/  LDG.E R17, desc[UR18][R2.64+-0x8] ;  /* 0xfffff81202117981 */ /* 0x000f22000c1e1900 */
[----:B------:R-:W-:-:S03]  /*0300*/  IMAD.WIDE R24, R14, R25, UR6 ;  /* 0x000000060e187e25 */ /* 0x000fc6000f8e0219 */
[----:B------:R0:W3:Y:S01]  /*0310*/  LDG.E R20, desc[UR18][R8.64] ;  /* 0x0000001208147981 */ /* 0x0000e2000c1e1900 */
[----:B------:R-:W-:-:S03]  /*0320*/  IMAD.WIDE R10, R14, R11, UR8 ;  /* 0x000000080e0a7e25 */ /* 0x000fc6000f8e020b */
[----:B------:R-:W4:Y:S01]  /*0330*/  LDG.E R18, desc[UR18][R24.64] ;  /* 0x0000001218127981 */ /* 0x000f22000c1e1900 */
[----:B------:R-:W-:-:S04]  /*0340*/  IMAD.WIDE R4, R14, R5, UR10 ;  /* 0x0000000a0e047e25 */ /* 0x000fc8000f8e0205 */
[----:B------:R-:W-:Y:S01]  /*0350*/  HFMA2 R27, -RZ, RZ, 0, 2.384185791015625e-07 ;  /* 0x00000004ff1b7431 */ /* 0x000fe200000001ff */
[----:B------:R1:W5:Y:S01]  /*0360*/  LDG.E R16, desc[UR18][R10.64] ;  /* 0x000000120a107981 */ /* 0x000362000c1e1900 */
[C---:B------:R-:W-:Y:S01]  /*0370*/  IMAD.WIDE R6, R14.reuse, R7, UR12 ;  /* 0x0000000c0e067e25 */ /* 0x040fe2000f8e0207 */
[----:B0-----:R-:W-:Y:S02]  /*0380*/  MOV R9, 0x4 ;  /* 0x0000000400097802 */ /* 0x001fe40000000f00 */
[----:B------:R-:W5:Y:S04]  /*0390*/  LDG.E R15, desc[UR18][R2.64+-0x4] ;  /* 0xfffffc12020f7981 */ /* 0x000f68000c1e1900 */
[----:B------:R0:W5:Y:S01]  /*03a0*/  LDG.E R4, desc[UR18][R4.64] ;  /* 0x0000001204047981 */ /* 0x000162000c1e1900 */
[----:B------:R-:W-:-:S03]  /*03b0*/  IMAD.WIDE R8, R14, R9, UR14 ;  /* 0x0000000e0e087e25 */ /* 0x000fc6000f8e0209 */
[----:B------:R-:W5:Y:S01]  /*03c0*/  LDG.E R23, desc[UR18][R2.64] ;  /* 0x0000001202177981 */ /* 0x000f62000c1e1900 */
[----:B-1----:R-:W-:-:S03]  /*03d0*/  IMAD.WIDE R10, R14, R27, UR16 ;  /* 0x000000100e0a7e25 */ /* 0x002fc6000f8e021b */
[----:B------:R-:W5:Y:S04]  /*03e0*/  LDG.E R7, desc[UR18][R6.64] ;  /* 0x0000001206077981 */ /* 0x000f68000c1e1900 */
[----:B------:R-:W5:Y:S04]  /*03f0*/  LDG.E R24, desc[UR18][R2.64+0x4] ;  /* 0x0000041202187981 */ /* 0x000f68000c1e1900 */
[----:B------:R-:W5:Y:S04]  /*0400*/  LDG.E R8, desc[UR18][R8.64] ;  /* 0x0000001208087981 */ /* 0x000f68000c1e1900 */
[----:B------:R-:W5:Y:S04]  /*0410*/  LDG.E R25, desc[UR18][R2.64+0x8] ;  /* 0x0000081202197981 */ /* 0x000f68000c1e1900 */
[----:B------:R-:W5:Y:S04]  /*0420*/  LDG.E R10, desc[UR18][R10.64] ;  /* 0x000000120a0a7981 */ /* 0x000f68000c1e1900 */
[----:B------:R1:W5:Y:S01]  /*0430*/  LDG.E R27, desc[UR18][R2.64+0xc] ;  /* 0x00000c12021b7981 */ /* 0x000362000c1e1900 */
[----:B------:R-:W-:-:S04]  /*0440*/  UIADD3 UR5, UPT, UPT, UR5, 0x8, URZ ;  /* 0x0000000805057890 */ /* 0x000fc8000fffe0ff */
[----:B------:R-:W-:Y:S01]  /*0450*/  UISETP.NE.AND UP0, UPT, UR5, URZ, UPT ;  /* 0x000000ff0500728c */ /* 0x000fe2000bf05270 */
[----:B0-----:R-:W-:Y:S02]  /*0460*/  MOV R5, UR20 ;  /* 0x0000001400057c02 */ /* 0x001fe40008000f00 */
[----:B-1----:R-:W-:-:S03]  /*0470*/  IADD3 R2, P0, PT, R2, 0x20, RZ ;  /* 0x0000002002027810 */ /* 0x002fc60007f1e0ff */
[----:B------:R-:W-:Y:S01]  /*0480*/  IMAD R14, R5, 0x8, R14 ;  /* 0x00000008050e7824 */ /* 0x000fe200078e020e */
[----:B------:R-:W-:Y:S01]  /*0490*/  IADD3.X R3, PT, PT, RZ, R3, RZ, P0, !PT ;  /* 0x00000003ff037210 */ /* 0x000fe200007fe4ff */
[----:B--2---:R-:W-:-:S04]  /*04a0*/  FFMA R22, R21, R22, R12 ;  /* 0x0000001615167223 */ /* 0x004fc8000000000c */
[----:B---3--:R-:W-:-:S04]  /*04b0*/  FFMA R20, R19, R20, R22 ;  /* 0x0000001413147223 */ /* 0x008fc80000000016 */
[----:B----4-:R-:W-:-:S04]  /*04c0*/  FFMA R18, R17, R18, R20 ;  /* 0x0000001211127223 */ /* 0x010fc80000000014 */
[----:B-----5:R-:W-:-:S04]  /*04d0*/  FFMA R16, R15, R16, R18 ;  /* 0x000000100f107223 */ /* 0x020fc80000000012 */
[----:B------:R-:W-:-:S04]  /*04e0*/  FFMA R23, R23, R4, R16 ;  /* 0x0000000417177223 */ /* 0x000fc80000000010 */
[----:B------:R-:W-:-:S04]  /*04f0*/  FFMA R24, R24, R7, R23 ;  /* 0x0000000718187223 */ /* 0x000fc80000000017 */
[----:B------:R-:W-:-:S04]  /*0500*/  FFMA R8, R25, R8, R24 ;  /* 0x0000000819087223 */ /* 0x000fc80000000018 */
[----:B------:R-:W-:Y:S01]  /*0510*/  FFMA R12, R27, R10, R8 ;  /* 0x0000000a1b0c7223 */ /* 0x000fe20000000008 */
[----:B------:R-:W-:Y:S06]  /*0520*/  BRA.U UP0, `(.L_x_2) ;  /* 0xfffffffd003c7547 */ /* 0x000fec000b83ffff */
.L_x_1:
[----:B------:R-:W-:-:S04]  /*0530*/  ULOP3.LUT UR6, UR20, 0x7, URZ, 0xc0, !UPT ;  /* 0x0000000714067892 */ /* 0x000fc8000f8ec0ff */
[----:B------:R-:W-:-:S09]  /*0540*/  UISETP.NE.AND UP0, UPT, UR6, URZ, UPT ;  /* 0x000000ff0600728c */ /* 0x000fd2000bf05270 */
[----:B------:R-:W-:Y:S05]  /*0550*/  BRA.U !UP0, `(.L_x_3) ;  /* 0x0000000508407547 */ /* 0x000fea000b800000 */
[----:B------:R-:W-:Y:S02]  /*0560*/  UISETP.GE.U32.AND UP0, UPT, UR6, 0x4, UPT ;  /* 0x000000040600788c */ /* 0x000fe4000bf06070 */
[----:B------:R-:W-:-:S04]  /*0570*/  ULOP3.LUT UR5, UR20, 0x3, URZ, 0xc0, !UPT ;  /* 0x0000000314057892 */ /* 0x000fc8000f8ec0ff */
[----:B------:R-:W-:-:S03]  /*0580*/  UISETP.NE.AND UP1, UPT, UR5, URZ, UPT ;  /* 0x000000ff0500728c */ /* 0x000fc6000bf25270 */
[----:B------:R-:W-:Y:S08]  /*0590*/  BRA.U !UP0, `(.L_x_4) ;  /* 0x00000001087c7547 */ /* 0x000ff0000b800000 */
[----:B------:R-:W1:Y:S01]  /*05a0*/  LDC.64 R6, c[0x0][0x390] ;  /* 0x0000e400ff067b82 */ /* 0x000e620000000a00 */
[----:B------:R-:W2:Y:S01]  /*05b0*/  LDCU.64 UR6, c[0x0][0x388] ;  /* 0x00007100ff0677ac */ /* 0x000ea20008000a00 */
[----:B------:R-:W-:Y:S02]  /*05c0*/  MOV R9, UR4 ;  /* 0x0000000400097c02 */ /* 0x000fe40008000f00 */
[C---:B------:R-:W-:Y:S02]  /*05d0*/  IADD3 R3, PT, PT, R13.reuse, UR4, RZ ;  /* 0x000000040d037c10 */ /* 0x040fe4000fffe0ff */
[----:B------:R-:W-:Y:S01]  /*05e0*/  IADD3 R10, P0, PT, R13, UR4, RZ ;  /* 0x000000040d0a7c10 */ /* 0x000fe2000ff1e0ff */
[----:B------:R-:W-:Y:S01]  /*05f0*/  IMAD R9, R9, UR20, R0 ;  /* 0x0000001409097c24 */ /* 0x000fe2000f8e0200 */
[----:B------:R-:W3:Y:S01]  /*0600*/  LDC.64 R4, c[0x0][0x388] ;  /* 0x0000e200ff047b82 */ /* 0x000ee20000000a00 */
[----:B------:R-:W-:Y:S02]  /*0610*/  MOV R11, UR20 ;  /* 0x00000014000b7c02 */ /* 0x000fe40008000f00 */
[----:B------:R-:W-:Y:S01]  /*0620*/  MOV R15, UR20 ;  /* 0x00000014000f7c02 */ /* 0x000fe20008000f00 */
[----:B-1----:R-:W-:Y:S01]  /*0630*/  IMAD.WIDE R6, R9, 0x4, R6 ;  /* 0x0000000409067825 */ /* 0x002fe200078e0206 */
[----:B------:R-:W-:-:S05]  /*0640*/  MOV R9, UR20 ;  /* 0x0000001400097c02 */ /* 0x000fca0008000f00 */
[----:B------:R-:W-:Y:S02]  /*0650*/  IMAD.WIDE R8, R9, 0x4, R6 ;  /* 0x0000000409087825 */ /* 0x000fe400078e0206 */
[----:B0-----:R-:W4:Y:S02]  /*0660*/  LDG.E R6, desc[UR18][R6.64] ;  /* 0x0000001206067981 */ /* 0x001f24000c1e1900 */
[----:B---3--:R-:W-:Y:S01]  /*0670*/  IMAD.WIDE.U32 R4, R3, 0x4, R4 ;  /* 0x0000000403047825 */ /* 0x008fe200078e0004 */
[----:B------:R-:W-:Y:S01]  /*0680*/  IADD3.X R3, PT, PT, RZ, RZ, RZ, P0, !PT ;  /* 0x000000ffff037210 */ /* 0x000fe200007fe4ff */
[----:B------:R-:W3:Y:S01]  /*0690*/  LDG.E R17, desc[UR18][R8.64] ;  /* 0x0000001208117981 */ /* 0x000ee2000c1e1900 */
[----:B--2---:R-:W-:-:S03]  /*06a0*/  LEA R2, P0, R10, UR6, 0x2 ;  /* 0x000000060a027c11 */ /* 0x004fc6000f8010ff */
[----:B------:R-:W4:Y:S01]  /*06b0*/  LDG.E R5, desc[UR18][R4.64] ;  /* 0x0000001204057981 */ /* 0x000f22000c1e1900 */
[----:B------:R-:W-:Y:S01]  /*06c0*/  LEA.HI.X R3, R10, UR7, R3, 0x2, P0 ;  /* 0x000000070a037c11 */ /* 0x000fe200080f1403 */
[----:B------:R-:W-:-:S04]  /*06d0*/  IMAD.WIDE R10, R11, 0x4, R8 ;  /* 0x000000040b0a7825 */ /* 0x000fc800078e0208 */
[----:B------:R-:W3:Y:S01]  /*06e0*/  LDG.E R16, desc[UR18][R2.64+0x4] ;  /* 0x0000041202107981 */ /* 0x000ee2000c1e1900 */
[----:B------:R-:W-:-:S03]  /*06f0*/  IMAD.WIDE R14, R15, 0x4, R10 ;  /* 0x000000040f0e7825 */ /* 0x000fc600078e020a */
[----:B------:R-:W2:Y:S04]  /*0700*/  LDG.E R19, desc[UR18][R10.64] ;  /* 0x000000120a137981 */ /* 0x000ea8000c1e1900 */
[----:B------:R-:W2:Y:S04]  /*0710*/  LDG.E R18, desc[UR18][R2.64+0x8] ;  /* 0x0000081202127981 */ /* 0x000ea8000c1e1900 */
[----:B------:R-:W5:Y:S04]  /*0720*/  LDG.E R20, desc[UR18][R2.64+0xc] ;  /* 0x00000c1202147981 */ /* 0x000f68000c1e1900 */
[----:B------:R-:W5:Y:S01]  /*0730*/  LDG.E R14, desc[UR18][R14.64] ;  /* 0x000000120e0e7981 */ /* 0x000f62000c1e1900 */
[----:B------:R-:W-:Y:S01]  /*0740*/  UIADD3 UR4, UPT, UPT, UR4, 0x4, URZ ;  /* 0x0000000404047890 */ /* 0x000fe2000fffe0ff */
[----:B----4-:R-:W-:-:S04]  /*0750*/  FFMA R5, R5, R6, R12 ;  /* 0x0000000605057223 */ /* 0x010fc8000000000c */
[----:B---3--:R-:W-:-:S04]  /*0760*/  FFMA R5, R16, R17, R5 ;  /* 0x0000001110057223 */ /* 0x008fc80000000005 */
[----:B--2---:R-:W-:-:S04]  /*0770*/  FFMA R5, R18, R19, R5 ;  /* 0x0000001312057223 */ /* 0x004fc80000000005 */
[----:B-----5:R-:W-:-:S07]  /*0780*/  FFMA R12, R20, R14, R5 ;  /* 0x0000000e140c7223 */ /* 0x020fce0000000005 */
.L_x_4:
[----:B------:R-:W-:Y:S05]  /*0790*/  BRA.U !UP1, `(.L_x_3) ;  /* 0x0000000109b07547 */ /* 0x000fea000b800000 */
[----:B------:R-:W-:Y:S01]  /*07a0*/  UISETP.NE.AND UP0, UPT, UR5, 0x1, UPT ;  /* 0x000000010500788c */ /* 0x000fe2000bf05270 */
[----:B------:R-:W-:Y:S01]  /*07b0*/  MOV R7, UR4 ;  /* 0x0000000400077c02 */ /* 0x000fe20008000f00 */
[----:B------:R-:W-:Y:S02]  /*07c0*/  ULOP3.LUT UR5, UR20, 0x1, URZ, 0xc0, !UPT ;  /* 0x0000000114057892 */ /* 0x000fe4000f8ec0ff */
[----:B------:R-:W-:Y:S02]  /*07d0*/  IMAD.U32 R15, RZ, RZ, UR20 ;  /* 0x00000014ff0f7e24 */ /* 0x000fe4000f8e00ff */
[----:B------:R-:W-:Y:S01]  /*07e0*/  UISETP.NE.U32.AND UP1, UPT, UR5, 0x1, UPT ;  /* 0x000000010500788c */ /* 0x000fe2000bf25070 */
[----:B------:R-:W-:-:S04]  /*07f0*/  PLOP3.LUT P1, PT, PT, PT, UP0, 0x80, 0x8 ;  /* 0x000000000008781c */ /* 0x000fc80003f2f008 */
[----:B------:R-:W1:Y:S01]  /*0800*/  @UP0 LDCU.64 UR6, c[0x0][0x388] ;  /* 0x00007100ff0607ac */ /* 0x000e620008000a00 */
[----:B------:R-:W-:Y:S01]  /*0810*/  PLOP3.LUT P0, PT, PT, PT, UP1, 0x80, 0x8 ;  /* 0x000000000008781c */ /* 0x000fe20003f0f018 */
[----:B------:R-:W2:Y:S01]  /*0820*/  @UP0 LDCU.64 UR8, c[0x0][0x390] ;  /* 0x00007200ff0807ac */ /* 0x000ea20008000a00 */
[----:B------:R-:W3:Y:S06]  /*0830*/  @UP0 LDCU.64 UR10, c[0x0][0x388] ;  /* 0x00007100ff0a07ac */ /* 0x000eec0008000a00 */
[C---:B------:R-:W-:Y:S01]  /*0840*/  @P1 VIADD R3, R13.reuse, UR4 ;  /* 0x000000040d031c36 */ /* 0x040fe20008000000 */
[----:B------:R-:W-:Y:S01]  /*0850*/  @P1 IADD3 R6, P2, PT, R13, UR4, RZ ;  /* 0x000000040d061c10 */ /* 0x000fe2000ff5e0ff */
[----:B------:R-:W4:Y:S01]  /*0860*/  @!UP1 LDCU.64 UR12, c[0x0][0x388] ;  /* 0x00007100ff0c97ac */ /* 0x000f220008000a00 */
[----:B------:R-:W-:Y:S01]  /*0870*/  @UP0 UIADD3 UR4, UPT, UPT, UR4, 0x2, URZ ;  /* 0x0000000204040890 */ /* 0x000fe2000fffe0ff */
[----:B-1----:R-:W-:-:S02]  /*0880*/  MOV R10, UR6 ;  /* 0x00000006000a7c02 */ /* 0x002fc40008000f00 */
[----:B------:R-:W-:Y:S01]  /*0890*/  MOV R11, UR7 ;  /* 0x00000007000b7c02 */ /* 0x000fe20008000f00 */
[----:B------:R-:W1:Y:S01]  /*08a0*/  @!UP1 LDCU.64 UR6, c[0x0][0x390] ;  /* 0x00007200ff0697ac */ /* 0x000e620008000a00 */
[----:B--2---:R-:W-:Y:S02]  /*08b0*/  MOV R4, UR8 ;  /* 0x0000000800047c02 */ /* 0x004fe40008000f00 */
[----:B------:R-:W-:Y:S01]  /*08c0*/  MOV R5, UR9 ;  /* 0x0000000900057c02 */ /* 0x000fe20008000f00 */
[----:B------:R-:W-:-:S04]  /*08d0*/  @P1 IMAD.WIDE.U32 R10, R3, 0x4, R10 ;  /* 0x00000004030a1825 */ /* 0x000fc800078e000a */
[----:B------:R-:W-:Y:S01]  /*08e0*/  @P1 IMAD R3, R7, UR20, R0 ;  /* 0x0000001407031c24 */ /* 0x000fe2000f8e0200 */
[----:B------:R-:W-:Y:S01]  /*08f0*/  @P1 IADD3.X R7, PT, PT, RZ, RZ, RZ, P2, !PT ;  /* 0x000000ffff071210 */ /* 0x000fe200017fe4ff */
[----:B0-----:R-:W2:Y:S01]  /*0900*/  @P1 LDG.E R11, desc[UR18][R10.64] ;  /* 0x000000120a0b1981 */ /* 0x001ea2000c1e1900 */
[C---:B---3--:R-:W-:Y:S01]  /*0910*/  @P1 LEA R2, P2, R6.reuse, UR10, 0x2 ;  /* 0x0000000a06021c11 */ /* 0x048fe2000f8410ff */
[----:B------:R-:W-:Y:S01]  /*0920*/  @P1 IMAD.WIDE R4, R3, 0x4, R4 ;  /* 0x0000000403041825 */ /* 0x000fe200078e0204 */
[----:B------:R-:W-:Y:S02]  /*0930*/  MOV R19, UR4 ;  /* 0x0000000400137c02 */ /* 0x000fe40008000f00 */
[----:B------:R-:W-:Y:S02]  /*0940*/  @P1 LEA.HI.X R3, R6, UR11, R7, 0x2, P2 ;  /* 0x0000000b06031c11 */ /* 0x000fe400090f1407 */
[----:B----4-:R-:W-:Y:S01]  /*0950*/  MOV R6, UR12 ;  /* 0x0000000c00067c02 */ /* 0x010fe20008000f00 */
[----:B------:R-:W-:Y:S01]  /*0960*/  @P1 IMAD.WIDE R14, R15, 0x4, R4 ;  /* 0x000000040f0e1825 */ /* 0x000fe200078e0204 */
[----:B------:R-:W-:Y:S01]  /*0970*/  MOV R7, UR13 ;  /* 0x0000000d00077c02 */ /* 0x000fe20008000f00 */
[----:B------:R-:W2:Y:S01]  /*0980*/  @P1 LDG.E R4, desc[UR18][R4.64] ;  /* 0x0000001204041981 */ /* 0x000ea2000c1e1900 */
[----:B------:R-:W-:Y:S01]  /*0990*/  @!P0 IADD3 R17, PT, PT, R13, UR4, RZ ;  /* 0x000000040d118c10 */ /* 0x000fe2000fffe0ff */
[----:B------:R-:W-:Y:S01]  /*09a0*/  @!P0 IMAD R19, R19, UR20, R0 ;  /* 0x0000001413138c24 */ /* 0x000fe2000f8e0200 */
[----:B-1----:R-:W-:Y:S01]  /*09b0*/  MOV R8, UR6 ;  /* 0x0000000600087c02 */ /* 0x002fe20008000f00 */
[----:B------:R-:W3:Y:S01]  /*09c0*/  @P1 LDG.E R14, desc[UR18][R14.64] ;  /* 0x000000120e0e1981 */ /* 0x000ee2000c1e1900 */
[----:B------:R-:W-:Y:S01]  /*09d0*/  MOV R9, UR7 ;  /* 0x0000000700097c02 */ /* 0x000fe20008000f00 */
[----:B------:R-:W-:-:S02]  /*09e0*/  @!P0 IMAD.WIDE.U32 R6, R17, 0x4, R6 ;  /* 0x0000000411068825 */ /* 0x000fc400078e0006 */
[----:B------:R-:W3:Y:S02]  /*09f0*/  @P1 LDG.E R2, desc[UR18][R2.64+0x4] ;  /* 0x0000041202021981 */ /* 0x000ee4000c1e1900 */
[----:B------:R-:W-:Y:S02]  /*0a00*/  @!P0 IMAD.WIDE R8, R19, 0x4, R8 ;  /* 0x0000000413088825 */ /* 0x000fe400078e0208 */
[----:B------:R-:W4:Y:S04]  /*0a10*/  @!P0 LDG.E R7, desc[UR18][R6.64] ;  /* 0x0000001206078981 */ /* 0x000f28000c1e1900 */
[----:B------:R-:W4:Y:S01]  /*0a20*/  @!P0 LDG.E R8, desc[UR18][R8.64] ;  /* 0x0000001208088981 */ /* 0x000f22000c1e1900 */
[----:B--2---:R-:W-:-:S04]  /*0a30*/  @P1 FFMA R11, R11, R4, R12 ;  /* 0x000000040b0b1223 */ /* 0x004fc8000000000c */
[----:B---3--:R-:W-:-:S04]  /*0a40*/  @P1 FFMA R12, R2, R14, R11 ;  /* 0x0000000e020c1223 */ /* 0x008fc8000000000b */
[----:B----4-:R-:W-:-:S07]  /*0a50*/  @!P0 FFMA R12, R7, R8, R12 ;  /* 0x00000008070c8223 */ /* 0x010fce000000000c */
.L_x_3:
[----:B------:R-:W1:Y:S01]  /*0a60*/  LDC.64 R2, c[0x0][0x398] ;  /* 0x0000e600ff027b82 */ /* 0x000e620000000a00 */
[----:B------:R-:W-:-:S05]  /*0a70*/  IADD3 R13, PT, PT, R0, R13, RZ ;  /* 0x0000000d000d7210 */ /* 0x000fca0007ffe0ff */
[----:B-1----:R-:W-:-:S05]  /*0a80*/  IMAD.WIDE R2, R13, 0x4, R2 ;  /* 0x000000040d027825 */ /* 0x002fca00078e0202 */
[----:B0-----:R-:W-:Y:S01]  /*0a90*/  STG.E desc[UR18][R2.64], R12 ;  /* 0x0000000c02007986 */ /* 0x001fe2000c101912 */
[----:B------:R-:W-:Y:S05]  /*0aa0*/  EXIT ;  /* 0x000000000000794d */ /* 0x000fea0003800000 */
.L_x_5:
        /* <DEDUP_REMOVED lines=13> */
.L_x_7:


//--------------------- .nv.shared.reserved.0     --------------------------
	.section	.nv.shared.reserved.0,"aw",@nobits
	.weak		__nv_reservedSMEM_offset_0_alias
	.size		__nv_reservedSMEM_offset_0_alias, 0, 64
	.other		__nv_reservedSMEM_offset_0_alias,@"STO_CUDA_RESERVED_SHARED STV_DEFAULT"
__nv_reservedSMEM_offset_0_alias:
	.zero		0
	.zero		64


//--------------------- .nv.constant0._Z6addoneiPf --------------------------
	.section	.nv.constant0._Z6addoneiPf,"a",@progbits
	.sectionflags	@""
	.align	4
.nv.constant0._Z6addoneiPf:
	.zero		912


//--------------------- .nv.constant0._Z6matmuliPKfS0_Pf --------------------------
	.section	.nv.constant0._Z6matmuliPKfS0_Pf,"a",@progbits
	.sectionflags	@""
	.align	4
.nv.constant0._Z6matmuliPKfS0_Pf:
	.zero		928


//--------------------- SYMBOLS --------------------------

	.type		.nv.reservedSmem.offset0,@object
	.size		.nv.reservedSmem.offset0,0x4
